	.headerflags	@"EF_CUDA_TEXMODE_UNIFIED EF_CUDA_64BIT_ADDRESS EF_CUDA_ACCELERATORS EF_CUDA_SM90 EF_CUDA_VIRTUAL_SM(EF_CUDA_SM90)"
	.elftype	@"ET_EXEC"


//--------------------- .nv.info                  --------------------------
	.section	.nv.info,"",@"SHT_CUDA_INFO"
	.align	4


	//----- nvinfo : EIATTR_REGCOUNT
	.align		4
        /*0000*/ 	.byte	0x04, 0x2f
        /*0002*/ 	.short	(.L_1 - .L_0)
	.align		4
.L_0:
        /*0004*/ 	.word	index@(triton_poi_fused__unsafe_index_add_mul_sub_31)
        /*0008*/ 	.word	0x00000020


	//----- nvinfo : EIATTR_MIN_STACK_SIZE
	.align		4
.L_1:
        /*000c*/ 	.byte	0x04, 0x12
        /*000e*/ 	.short	(.L_3 - .L_2)
	.align		4
.L_2:
        /*0010*/ 	.word	index@(triton_poi_fused__unsafe_index_add_mul_sub_31)
        /*0014*/ 	.word	0x00000000


	//----- nvinfo : EIATTR_FRAME_SIZE
	.align		4
.L_3:
        /*0018*/ 	.byte	0x04, 0x11
        /*001a*/ 	.short	(.L_5 - .L_4)
	.align		4
.L_4:
        /*001c*/ 	.word	index@(triton_poi_fused__unsafe_index_add_mul_sub_31)
        /*0020*/ 	.word	0x00000000


	//----- nvinfo : EIATTR_MIN_STACK_SIZE
	.align		4
.L_5:
        /*0024*/ 	.byte	0x04, 0x12
        /*0026*/ 	.short	(.L_7 - .L_6)
	.align		4
.L_6:
        /*0028*/ 	.word	index@(triton_poi_fused__unsafe_index_add_mul_sub_31)
        /*002c*/ 	.word	0x00000000
.L_7:


//--------------------- .nv.info.triton_poi_fused__unsafe_index_add_mul_sub_31 --------------------------
	.section	.nv.info.triton_poi_fused__unsafe_index_add_mul_sub_31,"",@"SHT_CUDA_INFO"
	.sectionflags	@""
	.align	4


	//----- nvinfo : EIATTR_CUDA_API_VERSION
	.align		4
        /*0000*/ 	.byte	0x04, 0x37
        /*0002*/ 	.short	(.L_9 - .L_8)
.L_8:
        /*0004*/ 	.word	0x0000007c


	//----- nvinfo : EIATTR_KPARAM_INFO
	.align		4
.L_9:
        /*0008*/ 	.byte	0x04, 0x17
        /*000a*/ 	.short	(.L_11 - .L_10)
.L_10:
        /*000c*/ 	.word	0x00000000
        /*0010*/ 	.short	0x000a
        /*0012*/ 	.short	0x0050
        /*0014*/ 	.byte	0x00, 0xf0, 0x11, 0x00


	//----- nvinfo : EIATTR_KPARAM_INFO
	.align		4
.L_11:
        /*0018*/ 	.byte	0x04, 0x17
        /*001a*/ 	.short	(.L_13 - .L_12)
.L_12:
        /*001c*/ 	.word	0x00000000
        /*0020*/ 	.short	0x0009
        /*0022*/ 	.short	0x0048
        /*0024*/ 	.byte	0x00, 0xf4, 0x21, 0x00


	//----- nvinfo : EIATTR_KPARAM_INFO
	.align		4
.L_13:
        /*0028*/ 	.byte	0x04, 0x17
        /*002a*/ 	.short	(.L_15 - .L_14)
.L_14:
        /*002c*/ 	.word	0x00000000
        /*0030*/ 	.short	0x0008
        /*0032*/ 	.short	0x0040
        /*0034*/ 	.byte	0x00, 0xf4, 0x21, 0x00


	//----- nvinfo : EIATTR_KPARAM_INFO
	.align		4
.L_15:
        /*0038*/ 	.byte	0x04, 0x17
        /*003a*/ 	.short	(.L_17 - .L_16)
.L_16:
        /*003c*/ 	.word	0x00000000
        /*0040*/ 	.short	0x0007
        /*0042*/ 	.short	0x0038
        /*0044*/ 	.byte	0x00, 0xf4, 0x21, 0x00


	//----- nvinfo : EIATTR_KPARAM_INFO
	.align		4
.L_17:
        /*0048*/ 	.byte	0x04, 0x17
        /*004a*/ 	.short	(.L_19 - .L_18)
.L_18:
        /*004c*/ 	.word	0x00000000
        /*0050*/ 	.short	0x0006
        /*0052*/ 	.short	0x0030
        /*0054*/ 	.byte	0x00, 0xf4, 0x21, 0x00


	//----- nvinfo : EIATTR_KPARAM_INFO
	.align		4
.L_19:
        /*0058*/ 	.byte	0x04, 0x17
        /*005a*/ 	.short	(.L_21 - .L_20)
.L_20:
        /*005c*/ 	.word	0x00000000
        /*0060*/ 	.short	0x0005
        /*0062*/ 	.short	0x0028
        /*0064*/ 	.byte	0x00, 0xf4, 0x21, 0x00


	//----- nvinfo : EIATTR_KPARAM_INFO
	.align		4
.L_21:
        /*0068*/ 	.byte	0x04, 0x17
        /*006a*/ 	.short	(.L_23 - .L_22)
.L_22:
        /*006c*/ 	.word	0x00000000
        /*0070*/ 	.short	0x0004
        /*0072*/ 	.short	0x0020
        /*0074*/ 	.byte	0x00, 0xf4, 0x21, 0x00


	//----- nvinfo : EIATTR_KPARAM_INFO
	.align		4
.L_23:
        /*0078*/ 	.byte	0x04, 0x17
        /*007a*/ 	.short	(.L_25 - .L_24)
.L_24:
        /*007c*/ 	.word	0x00000000
        /*0080*/ 	.short	0x0003
        /*0082*/ 	.short	0x0018
        /*0084*/ 	.byte	0x00, 0xf4, 0x21, 0x00


	//----- nvinfo : EIATTR_KPARAM_INFO
	.align		4
.L_25:
        /*0088*/ 	.byte	0x04, 0x17
        /*008a*/ 	.short	(.L_27 - .L_26)
.L_26:
        /*008c*/ 	.word	0x00000000
        /*0090*/ 	.short	0x0002
        /*0092*/ 	.short	0x0010
        /*0094*/ 	.byte	0x00, 0xf4, 0x21, 0x00


	//----- nvinfo : EIATTR_KPARAM_INFO
	.align		4
.L_27:
        /*0098*/ 	.byte	0x04, 0x17
        /*009a*/ 	.short	(.L_29 - .L_28)
.L_28:
        /*009c*/ 	.word	0x00000000
        /*00a0*/ 	.short	0x0001
        /*00a2*/ 	.short	0x0008
        /*00a4*/ 	.byte	0x00, 0xf4, 0x21, 0x00


	//----- nvinfo : EIATTR_KPARAM_INFO
	.align		4
.L_29:
        /*00a8*/ 	.byte	0x04, 0x17
        /*00aa*/ 	.short	(.L_31 - .L_30)
.L_30:
        /*00ac*/ 	.word	0x00000000
        /*00b0*/ 	.short	0x0000
        /*00b2*/ 	.short	0x0000
        /*00b4*/ 	.byte	0x00, 0xf4, 0x21, 0x00


	//----- nvinfo : EIATTR_SPARSE_MMA_MASK
	.align		4
.L_31:
        /*00b8*/ 	.byte	0x03, 0x50
        /*00ba*/ 	.short	0x0000


	//----- nvinfo : EIATTR_MAXREG_COUNT
	.align		4
        /*00bc*/ 	.byte	0x03, 0x1b
        /*00be*/ 	.short	0x00ff


	//----- nvinfo : EIATTR_EXIT_INSTR_OFFSETS
	.align		4
        /*00c0*/ 	.byte	0x04, 0x1c
        /*00c2*/ 	.short	(.L_33 - .L_32)


	//   ....[0]....
.L_32:
        /*00c4*/ 	.word	0x00000b30


	//----- nvinfo : EIATTR_REQNTID
	.align		4
.L_33:
        /*00c8*/ 	.byte	0x04, 0x10
        /*00ca*/ 	.short	(.L_35 - .L_34)
.L_34:
        /*00cc*/ 	.word	0x00000080
        /*00d0*/ 	.word	0x00000001
        /*00d4*/ 	.word	0x00000001


	//----- nvinfo : EIATTR_CBANK_PARAM_SIZE
	.align		4
.L_35:
        /*00d8*/ 	.byte	0x03, 0x19
        /*00da*/ 	.short	0x0054


	//----- nvinfo : EIATTR_PARAM_CBANK
	.align		4
        /*00dc*/ 	.byte	0x04, 0x0a
        /*00de*/ 	.short	(.L_37 - .L_36)
	.align		4
.L_36:
        /*00e0*/ 	.word	index@(.nv.constant0.triton_poi_fused__unsafe_index_add_mul_sub_31)
        /*00e4*/ 	.short	0x0210
        /*00e6*/ 	.short	0x0054


	//----- nvinfo : EIATTR_SW_WAR
	.align		4
.L_37:
        /*00e8*/ 	.byte	0x04, 0x36
        /*00ea*/ 	.short	(.L_39 - .L_38)
.L_38:
        /*00ec*/ 	.word	0x00000008
.L_39:


//--------------------- .nv.callgraph             --------------------------
	.section	.nv.callgraph,"",@"SHT_CUDA_CALLGRAPH"
	.align	4
	.sectionentsize	8
	.align		4
        /*0000*/ 	.word	0x00000000
	.align		4
        /*0004*/ 	.word	0xffffffff
	.align		4
        /*0008*/ 	.word	0x00000000
	.align		4
        /*000c*/ 	.word	0xfffffffe
	.align		4
        /*0010*/ 	.word	0x00000000
	.align		4
        /*0014*/ 	.word	0xfffffffd
	.align		4
        /*0018*/ 	.word	0x00000000
	.align		4
        /*001c*/ 	.word	0xfffffffc


//--------------------- .text.triton_poi_fused__unsafe_index_add_mul_sub_31 --------------------------
	.section	.text.triton_poi_fused__unsafe_index_add_mul_sub_31,"ax",@progbits
	.align	128
        .global         triton_poi_fused__unsafe_index_add_mul_sub_31
        .type           triton_poi_fused__unsafe_index_add_mul_sub_31,@function
        .size           triton_poi_fused__unsafe_index_add_mul_sub_31,(.L_x_1 - triton_poi_fused__unsafe_index_add_mul_sub_31)
        .other          triton_poi_fused__unsafe_index_add_mul_sub_31,@"STO_CUDA_ENTRY STV_DEFAULT"
triton_poi_fused__unsafe_index_add_mul_sub_31:
.text.triton_poi_fused__unsafe_index_add_mul_sub_31:
[----:B------:R-:W-:Y:S01]  /*0000*/  LDC R1, c[0x0][0x28] ;  /* 0x00000a00ff017b82 */ /* 0x000fe20000000800 */
[----:B------:R-:W1:Y:S07]  /*0010*/  S2R R2, SR_TID.X ;  /* 0x0000000000027919 */ /* 0x000e6e0000002100 */
[----:B------:R-:W2:Y:S01]  /*0020*/  LDC.64 R18, c[0x0][0x220] ;  /* 0x00008800ff127b82 */ /* 0x000ea20000000a00 */
[----:B------:R-:W-:Y:S01]  /*0030*/  ULDC.64 UR4, c[0x0][0x208] ;  /* 0x0000820000047ab9 */ /* 0x000fe20000000a00 */
[----:B------:R-:W-:Y:S01]  /*0040*/  ULDC.64 UR6, c[0x0][0x230] ;  /* 0x00008c0000067ab9 */ /* 0x000fe20000000a00 */
[----:B------:R-:W3:Y:S01]  /*0050*/  S2R R0, SR_CTAID.X ;  /* 0x0000000000007919 */ /* 0x000ee20000002500 */
[----:B------:R-:W-:-:S04]  /*0060*/  ULDC.64 UR8, c[0x0][0x258] ;  /* 0x0000960000087ab9 */ /* 0x000fc80000000a00 */
[----:B------:R-:W4:Y:S08]  /*0070*/  LDC.64 R20, c[0x0][0x248] ;  /* 0x00009200ff147b82 */ /* 0x000f300000000a00 */
[----:B------:R-:W5:Y:S08]  /*0080*/  LDC.64 R6, c[0x0][0x228] ;  /* 0x00008a00ff067b82 */ /* 0x000f700000000a00 */
[----:B------:R-:W4:Y:S01]  /*0090*/  LDC.64 R8, c[0x0][0x238] ;  /* 0x00008e00ff087b82 */ /* 0x000f220000000a00 */
[----:B-1----:R-:W-:-:S05]  /*00a0*/  IMAD.SHL.U32 R2, R2, 0x2, RZ ;  /* 0x0000000202027824 */ /* 0x002fca00078e00ff */
[----:B------:R-:W-:-:S05]  /*00b0*/  LOP3.LUT R3, R2, 0xfe, RZ, 0xc0, !PT ;  /* 0x000000fe02037812 */ /* 0x000fca00078ec0ff */
[----:B---3--:R-:W-:-:S05]  /*00c0*/  IMAD R2, R0, 0x100, R3 ;  /* 0x0000010000027824 */ /* 0x008fca00078e0203 */
[----:B------:R-:W-:-:S04]  /*00d0*/  SHF.R.S32.HI R3, RZ, 0x1f, R2 ;  /* 0x0000001fff037819 */ /* 0x000fc80000011402 */
[----:B------:R-:W-:-:S04]  /*00e0*/  LEA.HI R3, R3, R2, RZ, 0x3 ;  /* 0x0000000203037211 */ /* 0x000fc800078f18ff */
[----:B------:R-:W-:Y:S02]  /*00f0*/  SHF.R.S32.HI R4, RZ, 0x3, R3 ;  /* 0x00000003ff047819 */ /* 0x000fe40000011403 */
[----:B------:R-:W-:Y:S02]  /*0100*/  LOP3.LUT R17, R3, 0xfffffff8, RZ, 0xc0, !PT ;  /* 0xfffffff803117812 */ /* 0x000fe400078ec0ff */
[----:B------:R-:W-:-:S04]  /*0110*/  LEA.HI R5, R4, R4, RZ, 0x3 ;  /* 0x0000000404057211 */ /* 0x000fc800078f18ff */
[----:B------:R-:W-:-:S05]  /*0120*/  LOP3.LUT R5, R5, 0xfffffff8, RZ, 0xc0, !PT ;  /* 0xfffffff805057812 */ /* 0x000fca00078ec0ff */
[----:B------:R-:W-:-:S04]  /*0130*/  IMAD.IADD R4, R4, 0x1, -R5 ;  /* 0x0000000104047824 */ /* 0x000fc800078e0a05 */
[----:B--2---:R-:W-:-:S04]  /*0140*/  IMAD.WIDE R18, R4, 0x8, R18 ;  /* 0x0000000804127825 */ /* 0x004fc800078e0212 */
[----:B------:R-:W-:Y:S02]  /*0150*/  IMAD.IADD R17, R2, 0x1, -R17 ;  /* 0x0000000102117824 */ /* 0x000fe400078e0a11 */
[----:B------:R-:W2:Y:S01]  /*0160*/  LDG.E.EL.64 R18, desc[UR4][R18.64] ;  /* 0x0000000412127981 */ /* 0x000ea2000c2e1b00 */
[----:B----4-:R-:W-:-:S04]  /*0170*/  IMAD.WIDE R20, R4, 0x8, R20 ;  /* 0x0000000804147825 */ /* 0x010fc800078e0214 */
[C---:B-----5:R-:W-:Y:S02]  /*0180*/  IMAD.WIDE R12, R17.reuse, 0x8, R6 ;  /* 0x00000008110c7825 */ /* 0x060fe400078e0206 */
[----:B------:R1:W3:Y:S04]  /*0190*/  LDG.E.EL.64 R6, desc[UR4][R20.64] ;  /* 0x0000000414067981 */ /* 0x0002e8000c2e1b00 */
[----:B------:R-:W4:Y:S01]  /*01a0*/  LDG.E.EL.128 R12, desc[UR4][R12.64] ;  /* 0x000000040c0c7981 */ /* 0x000f22000c2e1d00 */
[----:B0-----:R-:W-:-:S06]  /*01b0*/  IMAD.WIDE R8, R17, 0x8, R8 ;  /* 0x0000000811087825 */ /* 0x001fcc00078e0208 */
[----:B------:R-:W5:Y:S01]  /*01c0*/  LDG.E.EL.128 R8, desc[UR4][R8.64] ;  /* 0x0000000408087981 */ /* 0x000f62000c2e1d00 */
[----:B------:R-:W-:-:S04]  /*01d0*/  SHF.R.S32.HI R3, RZ, 0x17, R0 ;  /* 0x00000017ff037819 */ /* 0x000fc80000011400 */
[----:B------:R-:W-:-:S04]  /*01e0*/  SGXT R3, R3, 0x1 ;  /* 0x000000010303781a */ /* 0x000fc80000000200 */
[----:B------:R-:W-:-:S04]  /*01f0*/  LEA.HI R3, R3, R2, RZ, 0x6 ;  /* 0x0000000203037211 */ /* 0x000fc800078f30ff */
[----:B------:R-:W-:-:S05]  /*0200*/  SHF.R.S32.HI R3, RZ, 0x6, R3 ;  /* 0x00000006ff037819 */ /* 0x000fca0000011403 */
[----:B------:R-:W-:-:S05]  /*0210*/  IMAD.SHL.U32 R16, R3, 0x10, RZ ;  /* 0x0000001003107824 */ /* 0x000fca00078e00ff */
[----:B------:R-:W-:Y:S02]  /*0220*/  SHF.R.S32.HI R0, RZ, 0x1f, R16 ;  /* 0x0000001fff007819 */ /* 0x000fe40000011410 */
[----:B--2---:R-:W-:-:S04]  /*0230*/  SHF.R.U32.HI R5, RZ, 0x1d, R19 ;  /* 0x0000001dff057819 */ /* 0x004fc80000011613 */
[----:B------:R-:W-:-:S04]  /*0240*/  LOP3.LUT R5, R5, 0x4, RZ, 0xc0, !PT ;  /* 0x0000000405057812 */ /* 0x000fc800078ec0ff */
[----:B-1----:R-:W-:Y:S02]  /*0250*/  IADD3 R21, P0, R18, R5, RZ ;  /* 0x0000000512157210 */ /* 0x002fe40007f1e0ff */
[----:B---3--:R-:W-:Y:S02]  /*0260*/  SHF.R.U32.HI R5, RZ, 0x1d, R7 ;  /* 0x0000001dff057819 */ /* 0x008fe40000011607 */
[----:B----4-:R-:W-:Y:S01]  /*0270*/  SHF.R.U32.HI R3, RZ, 0x1d, R13 ;  /* 0x0000001dff037819 */ /* 0x010fe2000001160d */
[----:B------:R-:W-:Y:S01]  /*0280*/  IMAD.X R18, RZ, RZ, R19, P0 ;  /* 0x000000ffff127224 */ /* 0x000fe200000e0613 */
[----:B------:R-:W-:Y:S02]  /*0290*/  LOP3.LUT R5, R5, 0x4, RZ, 0xc0, !PT ;  /* 0x0000000405057812 */ /* 0x000fe400078ec0ff */
[----:B------:R-:W-:Y:S02]  /*02a0*/  LOP3.LUT R3, R3, 0x4, RZ, 0xc0, !PT ;  /* 0x0000000403037812 */ /* 0x000fe400078ec0ff */
[----:B------:R-:W-:-:S02]  /*02b0*/  IADD3 R5, P2, R6, R5, RZ ;  /* 0x0000000506057210 */ /* 0x000fc40007f5e0ff */
[C---:B------:R-:W-:Y:S02]  /*02c0*/  LEA R24, P1, R21.reuse, R16, 0x2 ;  /* 0x0000001015187211 */ /* 0x040fe400078210ff */
[----:B------:R-:W-:Y:S01]  /*02d0*/  SHF.R.U32.HI R19, RZ, 0x1d, R15 ;  /* 0x0000001dff137819 */ /* 0x000fe2000001160f */
[----:B------:R-:W-:Y:S01]  /*02e0*/  IMAD.X R6, RZ, RZ, R7, P2 ;  /* 0x000000ffff067224 */ /* 0x000fe200010e0607 */
[----:B------:R-:W-:Y:S02]  /*02f0*/  IADD3 R3, P0, R12, R3, RZ ;  /* 0x000000030c037210 */ /* 0x000fe40007f1e0ff */
[----:B------:R-:W-:Y:S02]  /*0300*/  LEA.HI.X R12, R21, R0, R18, 0x2, P1 ;  /* 0x00000000150c7211 */ /* 0x000fe400008f1412 */
[----:B------:R-:W-:Y:S01]  /*0310*/  LOP3.LUT R19, R19, 0x4, RZ, 0xc0, !PT ;  /* 0x0000000413137812 */ /* 0x000fe200078ec0ff */
[----:B------:R-:W-:Y:S01]  /*0320*/  IMAD.X R7, RZ, RZ, R13, P0 ;  /* 0x000000ffff077224 */ /* 0x000fe200000e060d */
[----:B------:R-:W-:-:S02]  /*0330*/  LEA R16, P2, R5, R16, 0x2 ;  /* 0x0000001005107211 */ /* 0x000fc400078410ff */
[----:B------:R-:W-:Y:S02]  /*0340*/  IADD3 R26, P1, R24, R3, RZ ;  /* 0x00000003181a7210 */ /* 0x000fe40007f3e0ff */
[----:B------:R-:W-:Y:S02]  /*0350*/  IADD3 R19, P0, R14, R19, RZ ;  /* 0x000000130e137210 */ /* 0x000fe40007f1e0ff */
[----:B------:R-:W-:Y:S01]  /*0360*/  LEA.HI.X R13, R5, R0, R6, 0x2, P2 ;  /* 0x00000000050d7211 */ /* 0x000fe200010f1406 */
[----:B------:R-:W-:Y:S01]  /*0370*/  IMAD.X R5, R12, 0x1, R7, P1 ;  /* 0x000000010c057824 */ /* 0x000fe200008e0607 */
[----:B------:R-:W-:Y:S01]  /*0380*/  IADD3 R3, P1, R16, R3, RZ ;  /* 0x0000000310037210 */ /* 0x000fe20007f3e0ff */
[----:B------:R-:W-:Y:S01]  /*0390*/  IMAD.X R18, RZ, RZ, R15, P0 ;  /* 0x000000ffff127224 */ /* 0x000fe200000e060f */
[----:B------:R-:W-:Y:S02]  /*03a0*/  IADD3 R14, P0, R24, R19, RZ ;  /* 0x00000013180e7210 */ /* 0x000fe40007f1e0ff */
[C---:B------:R-:W-:Y:S01]  /*03b0*/  SHF.L.U64.HI R0, R26.reuse, 0x2, R5 ;  /* 0x000000021a007819 */ /* 0x040fe20000010205 */
[----:B------:R-:W-:-:S02]  /*03c0*/  IMAD.SHL.U32 R26, R26, 0x4, RZ ;  /* 0x000000041a1a7824 */ /* 0x000fc400078e00ff */
[----:B------:R-:W-:Y:S02]  /*03d0*/  IMAD.X R6, R13, 0x1, R7, P1 ;  /* 0x000000010d067824 */ /* 0x000fe400008e0607 */
[C---:B------:R-:W-:Y:S02]  /*03e0*/  IMAD.SHL.U32 R25, R3.reuse, 0x4, RZ ;  /* 0x0000000403197824 */ /* 0x040fe400078e00ff */
[----:B------:R-:W-:Y:S01]  /*03f0*/  IMAD.X R15, R12, 0x1, R18, P0 ;  /* 0x000000010c0f7824 */ /* 0x000fe200000e0612 */
[----:B------:R-:W-:Y:S02]  /*0400*/  IADD3 R28, P0, R26, UR6, RZ ;  /* 0x000000061a1c7c10 */ /* 0x000fe4000ff1e0ff */
[----:B------:R-:W-:Y:S02]  /*0410*/  SHF.L.U64.HI R6, R3, 0x2, R6 ;  /* 0x0000000203067819 */ /* 0x000fe40000010206 */
[----:B------:R-:W-:Y:S02]  /*0420*/  IADD3 R22, P1, R25, UR6, RZ ;  /* 0x0000000619167c10 */ /* 0x000fe4000ff3e0ff */
[----:B------:R-:W-:-:S02]  /*0430*/  IADD3 R26, P2, R26, UR8, RZ ;  /* 0x000000081a1a7c10 */ /* 0x000fc4000ff5e0ff */
[C---:B------:R-:W-:Y:S01]  /*0440*/  SHF.L.U64.HI R15, R14.reuse, 0x2, R15 ;  /* 0x000000020e0f7819 */ /* 0x040fe2000001020f */
[----:B------:R-:W-:Y:S01]  /*0450*/  IMAD.SHL.U32 R14, R14, 0x4, RZ ;  /* 0x000000040e0e7824 */ /* 0x000fe200078e00ff */
[----:B------:R-:W-:Y:S02]  /*0460*/  IADD3.X R23, R6, UR7, RZ, P1, !PT ;  /* 0x0000000706177c10 */ /* 0x000fe40008ffe4ff */
[----:B------:R-:W-:Y:S02]  /*0470*/  IADD3.X R29, R0, UR7, RZ, P0, !PT ;  /* 0x00000007001d7c10 */ /* 0x000fe400087fe4ff */
[----:B------:R-:W-:Y:S01]  /*0480*/  IADD3.X R27, R0, UR9, RZ, P2, !PT ;  /* 0x00000009001b7c10 */ /* 0x000fe200097fe4ff */
[----:B------:R0:W2:Y:S01]  /*0490*/  LDG.E.EL R3, desc[UR4][R22.64] ;  /* 0x0000000416037981 */ /* 0x0000a2000c2e1900 */
[----:B-----5:R-:W-:Y:S02]  /*04a0*/  SHF.R.U32.HI R0, RZ, 0x1d, R9 ;  /* 0x0000001dff007819 */ /* 0x020fe40000011609 */
[----:B------:R-:W-:Y:S01]  /*04b0*/  IADD3 R20, P0, R14, UR6, RZ ;  /* 0x000000060e147c10 */ /* 0x000fe2000ff1e0ff */
[----:B------:R1:W3:Y:S03]  /*04c0*/  LDG.E.EL R7, desc[UR4][R28.64] ;  /* 0x000000041c077981 */ /* 0x0002e6000c2e1900 */
[----:B------:R-:W-:Y:S01]  /*04d0*/  IADD3.X R21, R15, UR7, RZ, P0, !PT ;  /* 0x000000070f157c10 */ /* 0x000fe200087fe4ff */
[----:B------:R4:W5:Y:S01]  /*04e0*/  LDG.E.EL R5, desc[UR4][R26.64] ;  /* 0x000000041a057981 */ /* 0x000962000c2e1900 */
[----:B0-----:R-:W-:-:S02]  /*04f0*/  LOP3.LUT R23, R0, 0x4, RZ, 0xc0, !PT ;  /* 0x0000000400177812 */ /* 0x001fc400078ec0ff */
[----:B------:R-:W-:Y:S01]  /*0500*/  IADD3 R14, P1, R14, UR8, RZ ;  /* 0x000000080e0e7c10 */ /* 0x000fe2000ff3e0ff */
[----:B------:R0:W2:Y:S01]  /*0510*/  LDG.E.EL R0, desc[UR4][R20.64] ;  /* 0x0000000414007981 */ /* 0x0000a2000c2e1900 */
[----:B-1----:R-:W-:Y:S02]  /*0520*/  SHF.R.U32.HI R28, RZ, 0x1d, R11 ;  /* 0x0000001dff1c7819 */ /* 0x002fe4000001160b */
[----:B------:R-:W-:Y:S02]  /*0530*/  IADD3 R23, P0, R8, R23, RZ ;  /* 0x0000001708177210 */ /* 0x000fe40007f1e0ff */
[----:B----4-:R-:W-:Y:S02]  /*0540*/  LOP3.LUT R27, R28, 0x4, RZ, 0xc0, !PT ;  /* 0x000000041c1b7812 */ /* 0x010fe400078ec0ff */
[----:B------:R-:W-:Y:S01]  /*0550*/  IADD3 R8, P2, R25, UR8, RZ ;  /* 0x0000000819087c10 */ /* 0x000fe2000ff5e0ff */
[----:B------:R-:W-:Y:S01]  /*0560*/  IMAD.X R25, RZ, RZ, R9, P0 ;  /* 0x000000ffff197224 */ /* 0x000fe200000e0609 */
[----:B------:R-:W-:-:S02]  /*0570*/  IADD3.X R15, R15, UR9, RZ, P1, !PT ;  /* 0x000000090f0f7c10 */ /* 0x000fc40008ffe4ff */
[----:B------:R-:W-:Y:S02]  /*0580*/  IADD3 R27, P0, R10, R27, RZ ;  /* 0x0000001b0a1b7210 */ /* 0x000fe40007f1e0ff */
[----:B------:R-:W-:Y:S02]  /*0590*/  IADD3 R26, P1, R23, R24, RZ ;  /* 0x00000018171a7210 */ /* 0x000fe40007f3e0ff */
[----:B------:R-:W-:Y:S01]  /*05a0*/  IADD3 R22, P3, R16, R23, RZ ;  /* 0x0000001710167210 */ /* 0x000fe20007f7e0ff */
[----:B------:R-:W-:Y:S01]  /*05b0*/  IMAD.X R11, RZ, RZ, R11, P0 ;  /* 0x000000ffff0b7224 */ /* 0x000fe200000e060b */
[----:B------:R-:W-:Y:S01]  /*05c0*/  IADD3.X R9, R6, UR9, RZ, P2, !PT ;  /* 0x0000000906097c10 */ /* 0x000fe200097fe4ff */
[----:B0-----:R-:W-:Y:S01]  /*05d0*/  IMAD.X R21, R25, 0x1, R12, P1 ;  /* 0x0000000119157824 */ /* 0x001fe200008e060c */
[----:B------:R-:W-:Y:S01]  /*05e0*/  IADD3 R24, P0, R27, R24, RZ ;  /* 0x000000181b187210 */ /* 0x000fe20007f1e0ff */
[C---:B------:R-:W-:Y:S01]  /*05f0*/  IMAD.SHL.U32 R20, R26.reuse, 0x4, RZ ;  /* 0x000000041a147824 */ /* 0x040fe200078e00ff */
[----:B------:R-:W-:Y:S01]  /*0600*/  IADD3 R19, P2, R16, R19, RZ ;  /* 0x0000001310137210 */ /* 0x000fe20007f5e0ff */
[----:B------:R0:W4:Y:S01]  /*0610*/  LDG.E.EL R6, desc[UR4][R14.64] ;  /* 0x000000040e067981 */ /* 0x000122000c2e1900 */
[----:B------:R-:W-:-:S02]  /*0620*/  SHF.L.U64.HI R21, R26, 0x2, R21 ;  /* 0x000000021a157819 */ /* 0x000fc40000010215 */
[----:B------:R-:W-:Y:S01]  /*0630*/  IADD3 R28, P1, R20, UR6, RZ ;  /* 0x00000006141c7c10 */ /* 0x000fe2000ff3e0ff */
[C---:B------:R-:W-:Y:S01]  /*0640*/  IMAD.X R18, R13.reuse, 0x1, R18, P2 ;  /* 0x000000010d127824 */ /* 0x040fe200010e0612 */
[----:B------:R-:W-:Y:S01]  /*0650*/  IADD3 R10, P4, R16, R27, RZ ;  /* 0x0000001b100a7210 */ /* 0x000fe20007f9e0ff */
[----:B------:R-:W2:Y:S01]  /*0660*/  LDG.E.EL R9, desc[UR4][R8.64] ;  /* 0x0000000408097981 */ /* 0x000ea2000c2e1900 */
[----:B0-----:R-:W-:Y:S02]  /*0670*/  IMAD.X R15, R13, 0x1, R25, P3 ;  /* 0x000000010d0f7824 */ /* 0x001fe400018e0619 */
[----:B------:R-:W-:Y:S01]  /*0680*/  IMAD.X R25, R11, 0x1, R12, P0 ;  /* 0x000000010b197824 */ /* 0x000fe200000e060c */
[----:B------:R-:W-:Y:S01]  /*0690*/  IADD3 R20, P0, R20, UR8, RZ ;  /* 0x0000000814147c10 */ /* 0x000fe2000ff1e0ff */
[----:B------:R-:W-:Y:S01]  /*06a0*/  IMAD.SHL.U32 R12, R19, 0x4, RZ ;  /* 0x00000004130c7824 */ /* 0x000fe200078e00ff */
[----:B------:R-:W-:Y:S01]  /*06b0*/  IADD3.X R29, R21, UR7, RZ, P1, !PT ;  /* 0x00000007151d7c10 */ /* 0x000fe20008ffe4ff */
[----:B------:R-:W-:Y:S01]  /*06c0*/  IMAD.X R11, R13, 0x1, R11, P4 ;  /* 0x000000010d0b7824 */ /* 0x000fe200020e060b */
[----:B------:R-:W-:Y:S01]  /*06d0*/  IADD3.X R21, R21, UR9, RZ, P0, !PT ;  /* 0x0000000915157c10 */ /* 0x000fe200087fe4ff */
[C---:B------:R-:W-:Y:S01]  /*06e0*/  IMAD.SHL.U32 R14, R22.reuse, 0x4, RZ ;  /* 0x00000004160e7824 */ /* 0x040fe200078e00ff */
[----:B------:R-:W-:Y:S01]  /*06f0*/  SHF.L.U64.HI R15, R22, 0x2, R15 ;  /* 0x00000002160f7819 */ /* 0x000fe2000001020f */
[----:B------:R0:W3:Y:S01]  /*0700*/  LDG.E.EL R8, desc[UR4][R28.64] ;  /* 0x000000041c087981 */ /* 0x0000e2000c2e1900 */
[C---:B------:R-:W-:Y:S01]  /*0710*/  SHF.L.U64.HI R16, R24.reuse, 0x2, R25 ;  /* 0x0000000218107819 */ /* 0x040fe20000010219 */
[----:B------:R-:W-:Y:S01]  /*0720*/  IMAD.SHL.U32 R24, R24, 0x4, RZ ;  /* 0x0000000418187824 */ /* 0x000fe200078e00ff */
[----:B------:R-:W-:Y:S01]  /*0730*/  SHF.L.U64.HI R13, R19, 0x2, R18 ;  /* 0x00000002130d7819 */ /* 0x000fe20000010212 */
[----:B------:R-:W5:Y:S01]  /*0740*/  LDG.E.EL R20, desc[UR4][R20.64] ;  /* 0x0000000414147981 */ /* 0x000f62000c2e1900 */
[----:B------:R-:W-:Y:S01]  /*0750*/  IADD3 R22, P0, R12, UR6, RZ ;  /* 0x000000060c167c10 */ /* 0x000fe2000ff1e0ff */
[----:B------:R-:W1:Y:S03]  /*0760*/  LDC.64 R18, c[0x0][0x240] ;  /* 0x00009000ff127b82 */ /* 0x000e660000000a00 */
[----:B------:R-:W-:-:S02]  /*0770*/  IADD3.X R23, R13, UR7, RZ, P0, !PT ;  /* 0x000000070d177c10 */ /* 0x000fc400087fe4ff */
[----:B0-----:R-:W-:Y:S02]  /*0780*/  IADD3 R28, P2, R12, UR8, RZ ;  /* 0x000000080c1c7c10 */ /* 0x001fe4000ff5e0ff */
[----:B------:R-:W-:Y:S01]  /*0790*/  IADD3 R12, P0, R24, UR6, RZ ;  /* 0x00000006180c7c10 */ /* 0x000fe2000ff1e0ff */
[----:B------:R-:W2:Y:S01]  /*07a0*/  LDG.E.EL R22, desc[UR4][R22.64] ;  /* 0x0000000416167981 */ /* 0x000ea2000c2e1900 */
[----:B------:R-:W-:Y:S02]  /*07b0*/  IADD3.X R29, R13, UR9, RZ, P2, !PT ;  /* 0x000000090d1d7c10 */ /* 0x000fe400097fe4ff */
[----:B------:R-:W-:Y:S02]  /*07c0*/  IADD3.X R13, R16, UR7, RZ, P0, !PT ;  /* 0x00000007100d7c10 */ /* 0x000fe400087fe4ff */
[----:B------:R-:W-:Y:S01]  /*07d0*/  SHF.L.U64.HI R11, R10, 0x2, R11 ;  /* 0x000000020a0b7819 */ /* 0x000fe2000001020b */
[----:B------:R-:W2:Y:S01]  /*07e0*/  LDG.E.EL R28, desc[UR4][R28.64] ;  /* 0x000000041c1c7981 */ /* 0x000ea2000c2e1900 */
[----:B------:R-:W-:-:S03]  /*07f0*/  IADD3 R24, P0, R24, UR8, RZ ;  /* 0x0000000818187c10 */ /* 0x000fc6000ff1e0ff */
[----:B------:R0:W2:Y:S01]  /*0800*/  LDG.E.EL R21, desc[UR4][R12.64] ;  /* 0x000000040c157981 */ /* 0x0000a2000c2e1900 */
[----:B------:R-:W-:Y:S01]  /*0810*/  IMAD.SHL.U32 R10, R10, 0x4, RZ ;  /* 0x000000040a0a7824 */ /* 0x000fe200078e00ff */
[----:B------:R-:W-:Y:S02]  /*0820*/  IADD3 R26, P1, R14, UR6, RZ ;  /* 0x000000060e1a7c10 */ /* 0x000fe4000ff3e0ff */
[----:B------:R-:W-:Y:S01]  /*0830*/  IADD3.X R25, R16, UR9, RZ, P0, !PT ;  /* 0x0000000910197c10 */ /* 0x000fe200087fe4ff */
[----:B0-----:R-:W0:Y:S01]  /*0840*/  LDC.64 R12, c[0x0][0x250] ;  /* 0x00009400ff0c7b82 */ /* 0x001e220000000a00 */
[----:B------:R-:W-:Y:S01]  /*0850*/  IADD3 R16, P0, R10, UR6, RZ ;  /* 0x000000060a107c10 */ /* 0x000fe2000ff1e0ff */
[----:B-1----:R-:W-:Y:S01]  /*0860*/  IMAD.WIDE R18, R17, 0x4, R18 ;  /* 0x0000000411127825 */ /* 0x002fe200078e0212 */
[----:B------:R-:W-:Y:S02]  /*0870*/  IADD3.X R27, R15, UR7, RZ, P1, !PT ;  /* 0x000000070f1b7c10 */ /* 0x000fe40008ffe4ff */
[----:B------:R-:W4:Y:S01]  /*0880*/  LDG.E.EL R25, desc[UR4][R24.64] ;  /* 0x0000000418197981 */ /* 0x000f22000c2e1900 */
[----:B------:R-:W-:-:S02]  /*0890*/  IADD3 R14, P1, R14, UR8, RZ ;  /* 0x000000080e0e7c10 */ /* 0x000fc4000ff3e0ff */
[----:B------:R-:W-:Y:S01]  /*08a0*/  IADD3 R10, P2, R10, UR8, RZ ;  /* 0x000000080a0a7c10 */ /* 0x000fe2000ff5e0ff */
[----:B------:R-:W4:Y:S01]  /*08b0*/  LDG.E.EL R26, desc[UR4][R26.64] ;  /* 0x000000041a1a7981 */ /* 0x000f22000c2e1900 */
[----:B------:R-:W-:Y:S02]  /*08c0*/  IADD3.X R17, R11, UR7, RZ, P0, !PT ;  /* 0x000000070b117c10 */ /* 0x000fe400087fe4ff */
[----:B------:R-:W-:Y:S01]  /*08d0*/  IADD3.X R15, R15, UR9, RZ, P1, !PT ;  /* 0x000000090f0f7c10 */ /* 0x000fe20008ffe4ff */
[----:B------:R-:W4:Y:S01]  /*08e0*/  LDG.E.EL.64 R18, desc[UR4][R18.64] ;  /* 0x0000000412127981 */ /* 0x000f22000c2e1b00 */
[----:B------:R-:W-:-:S03]  /*08f0*/  IADD3.X R11, R11, UR9, RZ, P2, !PT ;  /* 0x000000090b0b7c10 */ /* 0x000fc600097fe4ff */
[----:B------:R-:W4:Y:S04]  /*0900*/  LDG.E.EL R17, desc[UR4][R16.64] ;  /* 0x0000000410117981 */ /* 0x000f28000c2e1900 */
[----:B------:R-:W4:Y:S04]  /*0910*/  LDG.E.EL R14, desc[UR4][R14.64] ;  /* 0x000000040e0e7981 */ /* 0x000f28000c2e1900 */
[----:B------:R1:W4:Y:S01]  /*0920*/  LDG.E.EL R23, desc[UR4][R10.64] ;  /* 0x000000040a177981 */ /* 0x000322000c2e1900 */
[----:B0-----:R-:W-:-:S05]  /*0930*/  IMAD.WIDE R12, R4, 0x4, R12 ;  /* 0x00000004040c7825 */ /* 0x001fca00078e020c */
[----:B------:R0:W4:Y:S01]  /*0940*/  LDG.E.EL R4, desc[UR4][R12.64] ;  /* 0x000000040c047981 */ /* 0x000122000c2e1900 */
[----:B-1----:R-:W1:Y:S08]  /*0950*/  LDC.64 R10, c[0x0][0x210] ;  /* 0x00008400ff0a7b82 */ /* 0x002e700000000a00 */
[----:B0-----:R-:W0:Y:S01]  /*0960*/  LDC.64 R12, c[0x0][0x218] ;  /* 0x00008600ff0c7b82 */ /* 0x001e220000000a00 */
[----:B-1----:R-:W-:-:S04]  /*0970*/  IMAD.WIDE R10, R2, 0x4, R10 ;  /* 0x00000004020a7825 */ /* 0x002fc800078e020a */
[----:B0-----:R-:W-:-:S04]  /*0980*/  IMAD.WIDE R12, R2, 0x4, R12 ;  /* 0x00000004020c7825 */ /* 0x001fc800078e020c */
[----:B---3--:R-:W-:Y:S01]  /*0990*/  FADD R24, -R7, R8 ;  /* 0x0000000807187221 */ /* 0x008fe20000000100 */
[----:B-----5:R-:W-:Y:S01]  /*09a0*/  FADD R20, -R5, R20 ;  /* 0x0000001405147221 */ /* 0x020fe20000000100 */
[----:B--2---:R-:W-:Y:S01]  /*09b0*/  FADD R21, -R0, R21 ;  /* 0x0000001500157221 */ /* 0x004fe20000000100 */
[----:B----4-:R-:W-:Y:S01]  /*09c0*/  FADD R15, -R6, R25 ;  /* 0x00000019060f7221 */ /* 0x010fe20000000100 */
[----:B------:R-:W-:-:S04]  /*09d0*/  FADD R8, -R3, R26 ;  /* 0x0000001a03087221 */ /* 0x000fc80000000100 */
[----:B------:R-:W-:Y:S01]  /*09e0*/  FFMA R8, R18, R8, R3 ;  /* 0x0000000812087223 */ /* 0x000fe20000000003 */
[----:B------:R-:W-:Y:S01]  /*09f0*/  FADD R17, -R22, R17 ;  /* 0x0000001116117221 */ /* 0x000fe20000000100 */
[----:B------:R-:W-:Y:S01]  /*0a00*/  FFMA R7, R18, R24, R7 ;  /* 0x0000001812077223 */ /* 0x000fe20000000007 */
[----:B------:R-:W-:Y:S01]  /*0a10*/  FADD R14, -R9, R14 ;  /* 0x0000000e090e7221 */ /* 0x000fe20000000100 */
[C---:B------:R-:W-:Y:S01]  /*0a20*/  FFMA R3, R19.reuse, R21, R0 ;  /* 0x0000001513037223 */ /* 0x040fe20000000000 */
[----:B------:R-:W-:Y:S01]  /*0a30*/  FADD R23, -R28, R23 ;  /* 0x000000171c177221 */ /* 0x000fe20000000100 */
[C---:B------:R-:W-:Y:S01]  /*0a40*/  FFMA R22, R19.reuse, R17, R22 ;  /* 0x0000001113167223 */ /* 0x040fe20000000016 */
[C---:B------:R-:W-:Y:S01]  /*0a50*/  FFMA R5, R18.reuse, R20, R5 ;  /* 0x0000001412057223 */ /* 0x040fe20000000005 */
[C---:B------:R-:W-:Y:S01]  /*0a60*/  FFMA R15, R19.reuse, R15, R6 ;  /* 0x0000000f130f7223 */ /* 0x040fe20000000006 */
[----:B------:R-:W-:Y:S01]  /*0a70*/  FFMA R14, R18, R14, R9 ;  /* 0x0000000e120e7223 */ /* 0x000fe20000000009 */
[----:B------:R-:W-:Y:S01]  /*0a80*/  FFMA R28, R19, R23, R28 ;  /* 0x00000017131c7223 */ /* 0x000fe2000000001c */
[----:B------:R-:W-:Y:S01]  /*0a90*/  FADD R8, -R7, R8 ;  /* 0x0000000807087221 */ /* 0x000fe20000000100 */
[----:B------:R-:W-:Y:S01]  /*0aa0*/  FADD R22, -R3, R22 ;  /* 0x0000001603167221 */ /* 0x000fe20000000100 */
[----:B------:R-:W-:Y:S01]  /*0ab0*/  FADD R14, -R5, R14 ;  /* 0x0000000e050e7221 */ /* 0x000fe20000000100 */
[----:B------:R-:W-:Y:S01]  /*0ac0*/  FADD R28, -R15, R28 ;  /* 0x0000001c0f1c7221 */ /* 0x000fe20000000100 */
[C---:B------:R-:W-:Y:S01]  /*0ad0*/  FFMA R8, R4.reuse, R8, R7 ;  /* 0x0000000804087223 */ /* 0x040fe20000000007 */
[C---:B------:R-:W-:Y:S01]  /*0ae0*/  FFMA R9, R4.reuse, R22, R3 ;  /* 0x0000001604097223 */ /* 0x040fe20000000003 */
[C---:B------:R-:W-:Y:S01]  /*0af0*/  FFMA R14, R4.reuse, R14, R5 ;  /* 0x0000000e040e7223 */ /* 0x040fe20000000005 */
[----:B------:R-:W-:-:S03]  /*0b00*/  FFMA R15, R4, R28, R15 ;  /* 0x0000001c040f7223 */ /* 0x000fc6000000000f */
[----:B------:R-:W-:Y:S04]  /*0b10*/  STG.E.64 desc[UR4][R10.64], R8 ;  /* 0x000000080a007986 */ /* 0x000fe8000c101b04 */
[----:B------:R-:W-:Y:S01]  /*0b20*/  STG.E.64 desc[UR4][R12.64], R14 ;  /* 0x0000000e0c007986 */ /* 0x000fe2000c101b04 */
[----:B------:R-:W-:Y:S05]  /*0b30*/  EXIT ;  /* 0x000000000000794d */ /* 0x000fea0003800000 */
.L_x_0:
[----:B------:R-:W-:-:S00]  /*0b40*/  BRA `(.L_x_0) ;  /* 0xfffffffc00fc7947 */ /* 0x000fc0000383ffff */
[----:B------:R-:W-:-:S00]  /*0b50*/  NOP ;  /* 0x0000000000007918 */ /* 0x000fc00000000000 */
        /* <DEDUP_REMOVED lines=10> */
.L_x_1:


//--------------------- .nv.constant0.triton_poi_fused__unsafe_index_add_mul_sub_31 --------------------------
	.section	.nv.constant0.triton_poi_fused__unsafe_index_add_mul_sub_31,"a",@progbits
	.sectionflags	@""
	.align	4
.nv.constant0.triton_poi_fused__unsafe_index_add_mul_sub_31:
	.zero		612
